	.headerflags	@"EF_CUDA_TEXMODE_UNIFIED EF_CUDA_64BIT_ADDRESS EF_CUDA_ACCELERATORS EF_CUDA_SM90 EF_CUDA_VIRTUAL_SM(EF_CUDA_SM90)"
	.elftype	@"ET_EXEC"


//--------------------- .nv.info                  --------------------------
	.section	.nv.info,"",@"SHT_CUDA_INFO"
	.align	4


	//----- nvinfo : EIATTR_REGCOUNT
	.align		4
        /*0000*/ 	.byte	0x04, 0x2f
        /*0002*/ 	.short	(.L_3 - .L_2)
	.align		4
.L_2:
        /*0004*/ 	.word	index@(triton_poi_fused__native_batch_norm_legit_no_training_cat_relu_24)
        /*0008*/ 	.word	0x00000048


	//----- nvinfo : EIATTR_MIN_STACK_SIZE
	.align		4
.L_3:
        /*000c*/ 	.byte	0x04, 0x12
        /*000e*/ 	.short	(.L_5 - .L_4)
	.align		4
.L_4:
        /*0010*/ 	.word	index@(triton_poi_fused__native_batch_norm_legit_no_training_cat_relu_24)
        /*0014*/ 	.word	0x00000000


	//----- nvinfo : EIATTR_FRAME_SIZE
	.align		4
.L_5:
        /*0018*/ 	.byte	0x04, 0x11
        /*001a*/ 	.short	(.L_7 - .L_6)
	.align		4
.L_6:
        /*001c*/ 	.word	index@(triton_poi_fused__native_batch_norm_legit_no_training_cat_relu_24)
        /*0020*/ 	.word	0x00000000


	//----- nvinfo : EIATTR_MIN_STACK_SIZE
	.align		4
.L_7:
        /*0024*/ 	.byte	0x04, 0x12
        /*0026*/ 	.short	(.L_9 - .L_8)
	.align		4
.L_8:
        /*0028*/ 	.word	index@(triton_poi_fused__native_batch_norm_legit_no_training_cat_relu_24)
        /*002c*/ 	.word	0x00000000
.L_9:


//--------------------- .nv.info.triton_poi_fused__native_batch_norm_legit_no_training_cat_relu_24 --------------------------
	.section	.nv.info.triton_poi_fused__native_batch_norm_legit_no_training_cat_relu_24,"",@"SHT_CUDA_INFO"
	.sectionflags	@""
	.align	4


	//----- nvinfo : EIATTR_CUDA_API_VERSION
	.align		4
        /*0000*/ 	.byte	0x04, 0x37
        /*0002*/ 	.short	(.L_11 - .L_10)
.L_10:
        /*0004*/ 	.word	0x0000007c


	//----- nvinfo : EIATTR_KPARAM_INFO
	.align		4
.L_11:
        /*0008*/ 	.byte	0x04, 0x17
        /*000a*/ 	.short	(.L_13 - .L_12)
.L_12:
        /*000c*/ 	.word	0x00000000
        /*0010*/ 	.short	0x000a
        /*0012*/ 	.short	0x0050
        /*0014*/ 	.byte	0x00, 0xf0, 0x11, 0x00


	//----- nvinfo : EIATTR_KPARAM_INFO
	.align		4
.L_13:
        /*0018*/ 	.byte	0x04, 0x17
        /*001a*/ 	.short	(.L_15 - .L_14)
.L_14:
        /*001c*/ 	.word	0x00000000
        /*0020*/ 	.short	0x0009
        /*0022*/ 	.short	0x0048
        /*0024*/ 	.byte	0x00, 0xf4, 0x21, 0x00


	//----- nvinfo : EIATTR_KPARAM_INFO
	.align		4
.L_15:
        /*0028*/ 	.byte	0x04, 0x17
        /*002a*/ 	.short	(.L_17 - .L_16)
.L_16:
        /*002c*/ 	.word	0x00000000
        /*0030*/ 	.short	0x0008
        /*0032*/ 	.short	0x0040
        /*0034*/ 	.byte	0x00, 0xf4, 0x21, 0x00


	//----- nvinfo : EIATTR_KPARAM_INFO
	.align		4
.L_17:
        /*0038*/ 	.byte	0x04, 0x17
        /*003a*/ 	.short	(.L_19 - .L_18)
.L_18:
        /*003c*/ 	.word	0x00000000
        /*0040*/ 	.short	0x0007
        /*0042*/ 	.short	0x0038
        /*0044*/ 	.byte	0x00, 0xf4, 0x21, 0x00


	//----- nvinfo : EIATTR_KPARAM_INFO
	.align		4
.L_19:
        /*0048*/ 	.byte	0x04, 0x17
        /*004a*/ 	.short	(.L_21 - .L_20)
.L_20:
        /*004c*/ 	.word	0x00000000
        /*0050*/ 	.short	0x0006
        /*0052*/ 	.short	0x0030
        /*0054*/ 	.byte	0x00, 0xf4, 0x21, 0x00


	//----- nvinfo : EIATTR_KPARAM_INFO
	.align		4
.L_21:
        /*0058*/ 	.byte	0x04, 0x17
        /*005a*/ 	.short	(.L_23 - .L_22)
.L_22:
        /*005c*/ 	.word	0x00000000
        /*0060*/ 	.short	0x0005
        /*0062*/ 	.short	0x0028
        /*0064*/ 	.byte	0x00, 0xf4, 0x21, 0x00


	//----- nvinfo : EIATTR_KPARAM_INFO
	.align		4
.L_23:
        /*0068*/ 	.byte	0x04, 0x17
        /*006a*/ 	.short	(.L_25 - .L_24)
.L_24:
        /*006c*/ 	.word	0x00000000
        /*0070*/ 	.short	0x0004
        /*0072*/ 	.short	0x0020
        /*0074*/ 	.byte	0x00, 0xf4, 0x21, 0x00


	//----- nvinfo : EIATTR_KPARAM_INFO
	.align		4
.L_25:
        /*0078*/ 	.byte	0x04, 0x17
        /*007a*/ 	.short	(.L_27 - .L_26)
.L_26:
        /*007c*/ 	.word	0x00000000
        /*0080*/ 	.short	0x0003
        /*0082*/ 	.short	0x0018
        /*0084*/ 	.byte	0x00, 0xf4, 0x21, 0x00


	//----- nvinfo : EIATTR_KPARAM_INFO
	.align		4
.L_27:
        /*0088*/ 	.byte	0x04, 0x17
        /*008a*/ 	.short	(.L_29 - .L_28)
.L_28:
        /*008c*/ 	.word	0x00000000
        /*0090*/ 	.short	0x0002
        /*0092*/ 	.short	0x0010
        /*0094*/ 	.byte	0x00, 0xf4, 0x21, 0x00


	//----- nvinfo : EIATTR_KPARAM_INFO
	.align		4
.L_29:
        /*0098*/ 	.byte	0x04, 0x17
        /*009a*/ 	.short	(.L_31 - .L_30)
.L_30:
        /*009c*/ 	.word	0x00000000
        /*00a0*/ 	.short	0x0001
        /*00a2*/ 	.short	0x0008
        /*00a4*/ 	.byte	0x00, 0xf4, 0x21, 0x00


	//----- nvinfo : EIATTR_KPARAM_INFO
	.align		4
.L_31:
        /*00a8*/ 	.byte	0x04, 0x17
        /*00aa*/ 	.short	(.L_33 - .L_32)
.L_32:
        /*00ac*/ 	.word	0x00000000
        /*00b0*/ 	.short	0x0000
        /*00b2*/ 	.short	0x0000
        /*00b4*/ 	.byte	0x00, 0xf4, 0x21, 0x00


	//----- nvinfo : EIATTR_SPARSE_MMA_MASK
	.align		4
.L_33:
        /*00b8*/ 	.byte	0x03, 0x50
        /*00ba*/ 	.short	0x0000


	//----- nvinfo : EIATTR_MAXREG_COUNT
	.align		4
        /*00bc*/ 	.byte	0x03, 0x1b
        /*00be*/ 	.short	0x00ff


	//----- nvinfo : EIATTR_EXIT_INSTR_OFFSETS
	.align		4
        /*00c0*/ 	.byte	0x04, 0x1c
        /*00c2*/ 	.short	(.L_35 - .L_34)


	//   ....[0]....
.L_34:
        /*00c4*/ 	.word	0x00001a00


	//   ....[1]....
        /*00c8*/ 	.word	0x00001a20


	//----- nvinfo : EIATTR_REQNTID
	.align		4
.L_35:
        /*00cc*/ 	.byte	0x04, 0x10
        /*00ce*/ 	.short	(.L_37 - .L_36)
.L_36:
        /*00d0*/ 	.word	0x00000080
        /*00d4*/ 	.word	0x00000001
        /*00d8*/ 	.word	0x00000001


	//----- nvinfo : EIATTR_CBANK_PARAM_SIZE
	.align		4
.L_37:
        /*00dc*/ 	.byte	0x03, 0x19
        /*00de*/ 	.short	0x0054


	//----- nvinfo : EIATTR_PARAM_CBANK
	.align		4
        /*00e0*/ 	.byte	0x04, 0x0a
        /*00e2*/ 	.short	(.L_39 - .L_38)
	.align		4
.L_38:
        /*00e4*/ 	.word	index@(.nv.constant0.triton_poi_fused__native_batch_norm_legit_no_training_cat_relu_24)
        /*00e8*/ 	.short	0x0210
        /*00ea*/ 	.short	0x0054


	//----- nvinfo : EIATTR_SW_WAR
	.align		4
.L_39:
        /*00ec*/ 	.byte	0x04, 0x36
        /*00ee*/ 	.short	(.L_41 - .L_40)
.L_40:
        /*00f0*/ 	.word	0x00000008
.L_41:


//--------------------- .nv.callgraph             --------------------------
	.section	.nv.callgraph,"",@"SHT_CUDA_CALLGRAPH"
	.align	4
	.sectionentsize	8
	.align		4
        /*0000*/ 	.word	0x00000000
	.align		4
        /*0004*/ 	.word	0xffffffff
	.align		4
        /*0008*/ 	.word	0x00000000
	.align		4
        /*000c*/ 	.word	0xfffffffe
	.align		4
        /*0010*/ 	.word	0x00000000
	.align		4
        /*0014*/ 	.word	0xfffffffd
	.align		4
        /*0018*/ 	.word	0x00000000
	.align		4
        /*001c*/ 	.word	0xfffffffc


//--------------------- .nv.constant4             --------------------------
	.section	.nv.constant4,"a",@progbits
	.align	8
	.align		8
.nv.constant4:
        /*0000*/ 	.dword	_$_str
	.align		8
        /*0008*/ 	.dword	_$_str_$_2


//--------------------- .text.triton_poi_fused__native_batch_norm_legit_no_training_cat_relu_24 --------------------------
	.section	.text.triton_poi_fused__native_batch_norm_legit_no_training_cat_relu_24,"ax",@progbits
	.align	128
        .global         triton_poi_fused__native_batch_norm_legit_no_training_cat_relu_24
        .type           triton_poi_fused__native_batch_norm_legit_no_training_cat_relu_24,@function
        .size           triton_poi_fused__native_batch_norm_legit_no_training_cat_relu_24,(.L_x_1 - triton_poi_fused__native_batch_norm_legit_no_training_cat_relu_24)
        .other          triton_poi_fused__native_batch_norm_legit_no_training_cat_relu_24,@"STO_CUDA_ENTRY STV_DEFAULT"
triton_poi_fused__native_batch_norm_legit_no_training_cat_relu_24:
.text.triton_poi_fused__native_batch_norm_legit_no_training_cat_relu_24:
[----:B------:R-:W0:Y:S01]  /*0000*/  LDC R1, c[0x0][0x28] ;  /* 0x00000a00ff017b82 */ /* 0x000e220000000800 */
[----:B------:R-:W1:Y:S01]  /*0010*/  S2R R0, SR_TID.X ;  /* 0x0000000000007919 */ /* 0x000e620000002100 */
[----:B------:R-:W-:Y:S01]  /*0020*/  ULDC.64 UR6, c[0x0][0x228] ;  /* 0x00008a0000067ab9 */ /* 0x000fe20000000a00 */
[----:B------:R-:W-:Y:S01]  /*0030*/  CS2R R32, SRZ ;  /* 0x0000000000207805 */ /* 0x000fe2000001ff00 */
[----:B------:R-:W-:Y:S01]  /*0040*/  ULDC.64 UR4, c[0x0][0x208] ;  /* 0x0000820000047ab9 */ /* 0x000fe20000000a00 */
[----:B------:R-:W2:Y:S01]  /*0050*/  S2R R3, SR_CTAID.X ;  /* 0x0000000000037919 */ /* 0x000ea20000002500 */
[----:B------:R-:W-:Y:S01]  /*0060*/  ULDC.64 UR8, c[0x0][0x218] ;  /* 0x0000860000087ab9 */ /* 0x000fe20000000a00 */
[----:B------:R-:W-:Y:S01]  /*0070*/  IMAD.MOV.U32 R34, RZ, RZ, RZ ;  /* 0x000000ffff227224 */ /* 0x000fe200078e00ff */
[----:B------:R-:W-:Y:S01]  /*0080*/  CS2R R20, SRZ ;  /* 0x0000000000147805 */ /* 0x000fe2000001ff00 */
[----:B------:R-:W-:Y:S01]  /*0090*/  ULDC.64 UR10, c[0x0][0x220] ;  /* 0x00008800000a7ab9 */ /* 0x000fe20000000a00 */
[----:B-1----:R-:W-:Y:S01]  /*00a0*/  IMAD.SHL.U32 R0, R0, 0x4, RZ ;  /* 0x0000000400007824 */ /* 0x002fe200078e00ff */
[----:B--2---:R-:W-:-:S04]  /*00b0*/  SHF.R.S32.HI R2, RZ, 0x15, R3 ;  /* 0x00000015ff027819 */ /* 0x004fc80000011403 */
[----:B------:R-:W-:Y:S02]  /*00c0*/  LOP3.LUT R0, R0, 0x1fc, RZ, 0xc0, !PT ;  /* 0x000001fc00007812 */ /* 0x000fe400078ec0ff */
[----:B------:R-:W-:-:S03]  /*00d0*/  SGXT R2, R2, 0x1 ;  /* 0x000000010202781a */ /* 0x000fc60000000200 */
[----:B------:R-:W-:-:S04]  /*00e0*/  IMAD R0, R3, 0x400, R0 ;  /* 0x0000040003007824 */ /* 0x000fc800078e0200 */
[----:B------:R-:W-:-:S04]  /*00f0*/  VIADD R15, R0, 0x200 ;  /* 0x00000200000f7836 */ /* 0x000fc80000000000 */
[----:B------:R-:W-:Y:S01]  /*0100*/  IMAD.HI R50, R15, 0xdbeb61f, RZ ;  /* 0x0dbeb61f0f327827 */ /* 0x000fe200078e02ff */
[C---:B------:R-:W-:Y:S02]  /*0110*/  LEA.HI R3, R2.reuse, R15, RZ, 0x4 ;  /* 0x0000000f02037211 */ /* 0x040fe400078f20ff */
[----:B------:R-:W-:Y:S02]  /*0120*/  LEA.HI R2, R2, R0, RZ, 0x4 ;  /* 0x0000000002027211 */ /* 0x000fe400078f20ff */
[----:B------:R-:W-:Y:S02]  /*0130*/  SHF.R.S32.HI R37, RZ, 0x4, R3 ;  /* 0x00000004ff257819 */ /* 0x000fe40000011403 */
[----:B------:R-:W-:Y:S02]  /*0140*/  SHF.R.S32.HI R44, RZ, 0x4, R2 ;  /* 0x00000004ff2c7819 */ /* 0x000fe40000011402 */
[----:B------:R-:W-:Y:S01]  /*0150*/  SHF.R.U32.HI R3, RZ, 0x1f, R50 ;  /* 0x0000001fff037819 */ /* 0x000fe20000011632 */
[----:B------:R-:W-:Y:S01]  /*0160*/  IMAD.HI R4, R37, 0xdbeb61f, RZ ;  /* 0x0dbeb61f25047827 */ /* 0x000fe200078e02ff */
[----:B------:R-:W-:-:S02]  /*0170*/  ISETP.GE.AND P0, PT, R15, 0x12a00, PT ;  /* 0x00012a000f00780c */ /* 0x000fc40003f06270 */
[----:B------:R-:W-:Y:S01]  /*0180*/  LEA.HI.SX32 R50, R50, R3, 0x16 ;  /* 0x0000000332327211 */ /* 0x000fe200078fb2ff */
[----:B------:R-:W-:Y:S01]  /*0190*/  IMAD.HI R6, R44, 0xdbeb61f, RZ ;  /* 0x0dbeb61f2c067827 */ /* 0x000fe200078e02ff */
[----:B------:R-:W-:-:S03]  /*01a0*/  SHF.R.U32.HI R5, RZ, 0x1f, R4 ;  /* 0x0000001fff057819 */ /* 0x000fc60000011604 */
[----:B------:R-:W-:Y:S01]  /*01b0*/  IMAD R13, R50, 0x4780, RZ ;  /* 0x00004780320d7824 */ /* 0x000fe200078e02ff */
[----:B------:R-:W-:Y:S02]  /*01c0*/  LEA.HI.SX32 R4, R4, R5, 0x1a ;  /* 0x0000000504047211 */ /* 0x000fe400078fd2ff */
[----:B------:R-:W-:Y:S02]  /*01d0*/  LOP3.LUT R5, R2, 0xfffffff0, RZ, 0xc0, !PT ;  /* 0xfffffff002057812 */ /* 0x000fe400078ec0ff */
[----:B------:R-:W1:Y:S01]  /*01e0*/  LDC.64 R2, c[0x0][0x238] ;  /* 0x00008e00ff027b82 */ /* 0x000e620000000a00 */
[----:B------:R-:W-:Y:S01]  /*01f0*/  IMAD R37, R4, -0x4a8, R37 ;  /* 0xfffffb5804257824 */ /* 0x000fe200078e0225 */
[----:B------:R-:W-:Y:S01]  /*0200*/  SHF.R.U32.HI R7, RZ, 0x1f, R6 ;  /* 0x0000001fff077819 */ /* 0x000fe20000011606 */
[----:B------:R-:W-:Y:S02]  /*0210*/  IMAD.IADD R12, R0, 0x1, -R5 ;  /* 0x00000001000c7824 */ /* 0x000fe400078e0a05 */
[C---:B------:R-:W-:Y:S01]  /*0220*/  IMAD.SHL.U32 R4, R37.reuse, 0x10, RZ ;  /* 0x0000001025047824 */ /* 0x040fe200078e00ff */
[----:B------:R-:W-:Y:S01]  /*0230*/  LEA.HI.SX32 R7, R6, R7, 0x1a ;  /* 0x0000000706077211 */ /* 0x000fe200078fd2ff */
[----:B------:R-:W-:Y:S01]  /*0240*/  IMAD R5, R50, 0x4180, RZ ;  /* 0x0000418032057824 */ /* 0x000fe200078e02ff */
[----:B------:R-:W-:Y:S01]  /*0250*/  SHF.R.S32.HI R24, RZ, 0x1f, R12 ;  /* 0x0000001fff187819 */ /* 0x000fe2000001140c */
[----:B------:R-:W-:Y:S01]  /*0260*/  VIADD R36, R37, 0xfffffc00 ;  /* 0xfffffc0025247836 */ /* 0x000fe20000000000 */
[--C-:B------:R-:W-:Y:S01]  /*0270*/  SHF.R.S32.HI R6, RZ, 0x1f, R13.reuse ;  /* 0x0000001fff067819 */ /* 0x100fe2000001140d */
[----:B------:R-:W-:Y:S01]  /*0280*/  IMAD R44, R7, -0x4a8, R44 ;  /* 0xfffffb58072c7824 */ /* 0x000fe200078e022c */
[----:B------:R-:W-:Y:S01]  /*0290*/  SHF.R.S32.HI R9, RZ, 0x1f, R4 ;  /* 0x0000001fff097819 */ /* 0x000fe20000011404 */
[----:B------:R-:W-:Y:S01]  /*02a0*/  VIADD R10, R37, 0xfffffb88 ;  /* 0xfffffb88250a7836 */ /* 0x000fe20000000000 */
[----:B------:R-:W-:-:S02]  /*02b0*/  IADD3 R8, P1, P2, R4, R12, R13 ;  /* 0x0000000c04087210 */ /* 0x000fc40007a3e00d */
[----:B------:R-:W-:Y:S02]  /*02c0*/  IADD3 R4, P3, P5, R4, R5, R12 ;  /* 0x0000000504047210 */ /* 0x000fe40007d7e00c */
[----:B------:R-:W-:Y:S02]  /*02d0*/  IADD3.X R11, R9, R24, R6, P1, P2 ;  /* 0x00000018090b7210 */ /* 0x000fe40000fe4406 */
[----:B------:R-:W-:Y:S01]  /*02e0*/  LEA R22, P1, R8, UR6, 0x2 ;  /* 0x0000000608167c11 */ /* 0x000fe2000f8210ff */
[----:B------:R-:W-:Y:S01]  /*02f0*/  IMAD.SHL.U32 R30, R4, 0x4, RZ ;  /* 0x00000004041e7824 */ /* 0x000fe200078e00ff */
[----:B------:R-:W-:Y:S02]  /*0300*/  SHF.R.S32.HI R5, RZ, 0x1f, R5 ;  /* 0x0000001fff057819 */ /* 0x000fe40000011405 */
[----:B------:R-:W-:Y:S01]  /*0310*/  LEA.HI.X R23, R8, UR7, R11, 0x2, P1 ;  /* 0x0000000708177c11 */ /* 0x000fe200088f140b */
[----:B-1----:R-:W-:Y:S01]  /*0320*/  IMAD.WIDE R26, R44, 0x4, R2 ;  /* 0x000000042c1a7825 */ /* 0x002fe200078e0202 */
[----:B------:R-:W-:-:S02]  /*0330*/  ISETP.GE.AND P1, PT, R0, 0x12a00, PT ;  /* 0x00012a000000780c */ /* 0x000fc40003f26270 */
[----:B------:R-:W-:Y:S02]  /*0340*/  IADD3.X R5, R9, R5, R24, P3, P5 ;  /* 0x0000000509057210 */ /* 0x000fe40001fea418 */
[----:B------:R-:W-:Y:S02]  /*0350*/  CS2R R8, SRZ ;  /* 0x0000000000087805 */ /* 0x000fe4000001ff00 */
[----:B------:R-:W-:Y:S02]  /*0360*/  ISETP.LT.U32.AND P2, PT, R36, 0x78, !P0 ;  /* 0x000000782400780c */ /* 0x000fe40004741070 */
[----:B------:R-:W-:Y:S02]  /*0370*/  ISETP.LT.U32.AND P4, PT, R10, 0x18, !P0 ;  /* 0x000000180a00780c */ /* 0x000fe40004781070 */
[----:B------:R-:W-:Y:S02]  /*0380*/  CS2R R10, SRZ ;  /* 0x00000000000a7805 */ /* 0x000fe4000001ff00 */
[----:B------:R-:W-:-:S02]  /*0390*/  SHF.L.U64.HI R14, R4, 0x2, R5 ;  /* 0x00000002040e7819 */ /* 0x000fc40000010205 */
[----:B------:R-:W-:Y:S01]  /*03a0*/  CS2R R4, SRZ ;  /* 0x0000000000047805 */ /* 0x000fe2000001ff00 */
[----:B------:R-:W2:Y:S01]  /*03b0*/  @!P1 LDG.E.EL R32, desc[UR4][R26.64] ;  /* 0x000000041a209981 */ /* 0x000ea2000c2e1900 */
[----:B------:R-:W-:Y:S02]  /*03c0*/  IADD3 R28, P3, R30, UR8, RZ ;  /* 0x000000081e1c7c10 */ /* 0x000fe4000ff7e0ff */
[----:B------:R-:W-:Y:S01]  /*03d0*/  CS2R R6, SRZ ;  /* 0x0000000000067805 */ /* 0x000fe2000001ff00 */
[----:B------:R-:W3:Y:S01]  /*03e0*/  @!P1 LDG.E.EL R33, desc[UR4][R26.64] ;  /* 0x000000041a219981 */ /* 0x000ee2000c2e1900 */
[----:B------:R-:W-:Y:S02]  /*03f0*/  IADD3.X R29, R14, UR9, RZ, P3, !PT ;  /* 0x000000090e1d7c10 */ /* 0x000fe40009ffe4ff */
[----:B------:R-:W-:Y:S01]  /*0400*/  ISETP.GT.AND P3, PT, R37, 0x48f, !P0 ;  /* 0x0000048f2500780c */ /* 0x000fe20004764270 */
[----:B------:R-:W4:Y:S01]  /*0410*/  @!P1 LDG.E.EL R34, desc[UR4][R26.64] ;  /* 0x000000041a229981 */ /* 0x000f22000c2e1900 */
[----:B------:R-:W-:-:S02]  /*0420*/  IADD3 R30, P5, R30, UR10, RZ ;  /* 0x0000000a1e1e7c10 */ /* 0x000fc4000ffbe0ff */
[----:B------:R-:W-:Y:S01]  /*0430*/  CS2R R16, SRZ ;  /* 0x0000000000107805 */ /* 0x000fe2000001ff00 */
[----:B------:R1:W5:Y:S01]  /*0440*/  @P2 LDG.E.128 R8, desc[UR4][R22.64+-0x10000] ;  /* 0xff00000416082981 */ /* 0x000362000c1e1d00 */
[----:B------:R-:W-:Y:S02]  /*0450*/  CS2R R18, SRZ ;  /* 0x0000000000127805 */ /* 0x000fe4000001ff00 */
[----:B------:R-:W-:Y:S01]  /*0460*/  IADD3.X R31, R14, UR11, RZ, P5, !PT ;  /* 0x0000000b0e1f7c10 */ /* 0x000fe2000affe4ff */
[----:B------:R1:W5:Y:S04]  /*0470*/  @P4 LDG.E.128 R4, desc[UR4][R28.64+-0x1e00] ;  /* 0xffe200041c044981 */ /* 0x000368000c1e1d00 */
[----:B------:R1:W5:Y:S02]  /*0480*/  @!P1 LDG.E.EL R21, desc[UR4][R26.64] ;  /* 0x000000041a159981 */ /* 0x000364000c2e1900 */
[----:B-1----:R-:W-:-:S02]  /*0490*/  IMAD.MOV.U32 R22, RZ, RZ, RZ ;  /* 0x000000ffff167224 */ /* 0x002fc400078e00ff */
[----:B------:R1:W5:Y:S01]  /*04a0*/  @P3 LDG.E.128 R16, desc[UR4][R30.64+-0x2400] ;  /* 0xffdc00041e103981 */ /* 0x000362000c1e1d00 */
[----:B0-----:R-:W-:-:S04]  /*04b0*/  IMAD.WIDE R28, R37, 0x4, R2 ;  /* 0x00000004251c7825 */ /* 0x001fc800078e0202 */
[----:B------:R-:W-:Y:S01]  /*04c0*/  IMAD.MOV.U32 R2, RZ, RZ, RZ ;  /* 0x000000ffff027224 */ /* 0x000fe200078e00ff */
[----:B------:R-:W5:Y:S01]  /*04d0*/  @!P0 LDG.E.EL R22, desc[UR4][R28.64] ;  /* 0x000000041c168981 */ /* 0x000f62000c2e1900 */
[----:B------:R-:W-:-:S03]  /*04e0*/  IMAD.MOV.U32 R14, RZ, RZ, RZ ;  /* 0x000000ffff0e7224 */ /* 0x000fc600078e00ff */
[----:B------:R-:W5:Y:S04]  /*04f0*/  @!P0 LDG.E.EL R20, desc[UR4][R28.64] ;  /* 0x000000041c148981 */ /* 0x000f68000c2e1900 */
[----:B------:R-:W5:Y:S04]  /*0500*/  @!P0 LDG.E.EL R2, desc[UR4][R28.64] ;  /* 0x000000041c028981 */ /* 0x000f68000c2e1900 */
[----:B------:R0:W5:Y:S01]  /*0510*/  @!P0 LDG.E.EL R14, desc[UR4][R28.64] ;  /* 0x000000041c0e8981 */ /* 0x000162000c2e1900 */
[----:B------:R-:W-:-:S05]  /*0520*/  IMAD.HI R49, R0, 0xdbeb61f, RZ ;  /* 0x0dbeb61f00317827 */ /* 0x000fca00078e02ff */
[----:B------:R-:W-:-:S04]  /*0530*/  SHF.R.U32.HI R26, RZ, 0x1f, R49 ;  /* 0x0000001fff1a7819 */ /* 0x000fc80000011631 */
[----:B------:R-:W-:Y:S01]  /*0540*/  LEA.HI.SX32 R49, R49, R26, 0x16 ;  /* 0x0000001a31317211 */ /* 0x000fe200078fb2ff */
[----:B------:R-:W-:-:S04]  /*0550*/  IMAD.SHL.U32 R25, R44, 0x10, RZ ;  /* 0x000000102c197824 */ /* 0x000fc800078e00ff */
[C---:B------:R-:W-:Y:S01]  /*0560*/  IMAD R23, R49.reuse, 0x4780, RZ ;  /* 0x0000478031177824 */ /* 0x040fe200078e02ff */
[----:B------:R-:W-:Y:S01]  /*0570*/  SHF.R.S32.HI R35, RZ, 0x1f, R25 ;  /* 0x0000001fff237819 */ /* 0x000fe20000011419 */
[----:B-1----:R-:W-:-:S03]  /*0580*/  IMAD R31, R49, 0x4180, RZ ;  /* 0x00004180311f7824 */ /* 0x002fc600078e02ff */
[--C-:B------:R-:W-:Y:S02]  /*0590*/  SHF.R.S32.HI R26, RZ, 0x1f, R23.reuse ;  /* 0x0000001fff1a7819 */ /* 0x100fe40000011417 */
[----:B------:R-:W-:Y:S01]  /*05a0*/  IADD3 R27, P5, P6, R25, R12, R23 ;  /* 0x0000000c191b7210 */ /* 0x000fe20007ebe017 */
[----:B------:R-:W-:Y:S02]  /*05b0*/  IMAD R3, R49, -0x4a80, R0 ;  /* 0xffffb58031037824 */ /* 0x000fe400078e0200 */
[----:B0-----:R-:W-:Y:S01]  /*05c0*/  IMAD R28, R50, -0x4a80, R15 ;  /* 0xffffb580321c7824 */ /* 0x001fe200078e020f */
[----:B------:R-:W-:Y:S02]  /*05d0*/  IADD3.X R26, R35, R24, R26, P5, P6 ;  /* 0x00000018231a7210 */ /* 0x000fe40002fec41a */
[----:B------:R-:W-:Y:S01]  /*05e0*/  IADD3 R25, P5, P6, R25, R31, R12 ;  /* 0x0000001f19197210 */ /* 0x000fe20007ebe00c */
[----:B------:R-:W-:Y:S01]  /*05f0*/  IMAD.IADD R12, R3, 0x1, R23 ;  /* 0x00000001030c7824 */ /* 0x000fe200078e0217 */
[----:B------:R-:W-:Y:S01]  /*0600*/  SHF.R.S32.HI R31, RZ, 0x1f, R31 ;  /* 0x0000001fff1f7819 */ /* 0x000fe2000001141f */
[----:B------:R-:W-:-:S03]  /*0610*/  IMAD.IADD R13, R28, 0x1, R13 ;  /* 0x000000011c0d7824 */ /* 0x000fc600078e020d */
[----:B------:R-:W-:Y:S02]  /*0620*/  IADD3.X R24, R35, R31, R24, P5, P6 ;  /* 0x0000001f23187210 */ /* 0x000fe40002fec418 */
[----:B------:R-:W-:Y:S02]  /*0630*/  ISETP.GE.AND P6, PT, R37, 0x478, PT ;  /* 0x000004782500780c */ /* 0x000fe40003fc6270 */
[----:B------:R-:W-:Y:S01]  /*0640*/  ISETP.GE.U32.AND P5, PT, R36, 0x90, PT ;  /* 0x000000902400780c */ /* 0x000fe20003fa6070 */
[----:B------:R-:W-:Y:S02]  /*0650*/  IMAD.MOV.U32 R45, RZ, RZ, 0x3e800000 ;  /* 0x3e800000ff2d7424 */ /* 0x000fe400078e00ff */
[----:B------:R-:W-:Y:S02]  /*0660*/  IMAD R49, R49, -0x600, R12 ;  /* 0xfffffa0031317824 */ /* 0x000fe400078e020c */
[----:B------:R-:W-:Y:S02]  /*0670*/  IMAD R50, R50, -0x600, R13 ;  /* 0xfffffa0032327824 */ /* 0x000fe400078e020d */
[----:B--2---:R-:W-:-:S04]  /*0680*/  FADD R32, R32, 0.0010000000474974513054 ;  /* 0x3a83126f20207421 */ /* 0x004fc80000000000 */
[----:B------:R-:W0:Y:S01]  /*0690*/  MUFU.SQRT R29, R32 ;  /* 0x00000020001d7308 */ /* 0x000e220000002000 */
[----:B---3--:R-:W-:Y:S01]  /*06a0*/  FADD R33, R33, 0.0010000000474974513054 ;  /* 0x3a83126f21217421 */ /* 0x008fe20000000000 */
[----:B----4-:R-:W-:Y:S01]  /*06b0*/  FADD R34, R34, 0.0010000000474974513054 ;  /* 0x3a83126f22227421 */ /* 0x010fe20000000000 */
[----:B-----5:R-:W-:-:S05]  /*06c0*/  SEL R8, R8, RZ, P2 ;  /* 0x000000ff08087207 */ /* 0x020fca0001000000 */
[----:B------:R1:W2:Y:S01]  /*06d0*/  MUFU.SQRT R39, R33 ;  /* 0x0000002100277308 */ /* 0x0002a20000002000 */
[----:B------:R-:W-:Y:S02]  /*06e0*/  SEL R9, R9, RZ, P2 ;  /* 0x000000ff09097207 */ /* 0x000fe40001000000 */
[----:B------:R-:W-:Y:S02]  /*06f0*/  SEL R10, R10, RZ, P2 ;  /* 0x000000ff0a0a7207 */ /* 0x000fe40001000000 */
[----:B------:R-:W-:Y:S02]  /*0700*/  SEL R3, R11, RZ, P2 ;  /* 0x000000ff0b037207 */ /* 0x000fe40001000000 */
[----:B------:R-:W-:Y:S01]  /*0710*/  ISETP.GE.AND P2, PT, R37, 0x490, PT ;  /* 0x000004902500780c */ /* 0x000fe20003f46270 */
[----:B------:R-:W3:Y:S01]  /*0720*/  MUFU.SQRT R38, R34 ;  /* 0x0000002200267308 */ /* 0x000ee20000002000 */
[----:B------:R-:W-:Y:S01]  /*0730*/  FADD R21, R21, 0.0010000000474974513054 ;  /* 0x3a83126f15157421 */ /* 0x000fe20000000000 */
[----:B------:R-:W-:Y:S01]  /*0740*/  SEL R11, R4, RZ, P4 ;  /* 0x000000ff040b7207 */ /* 0x000fe20002000000 */
[----:B-1----:R-:W1:Y:S01]  /*0750*/  LDC.64 R32, c[0x0][0x210] ;  /* 0x00008400ff207b82 */ /* 0x002e620000000a00 */
[----:B------:R-:W-:-:S02]  /*0760*/  SEL R28, R5, RZ, P4 ;  /* 0x000000ff051c7207 */ /* 0x000fc40002000000 */
[----:B------:R-:W-:Y:S02]  /*0770*/  SEL R4, R7, RZ, P4 ;  /* 0x000000ff07047207 */ /* 0x000fe40002000000 */
[----:B------:R-:W-:Y:S01]  /*0780*/  SEL R5, R6, RZ, P4 ;  /* 0x000000ff06057207 */ /* 0x000fe20002000000 */
[----:B------:R-:W4:Y:S01]  /*0790*/  MUFU.SQRT R52, R21 ;  /* 0x0000001500347308 */ /* 0x000f220000002000 */
[----:B0-----:R-:W-:Y:S02]  /*07a0*/  FSETP.GT.AND P4, PT, R29, 8.50705917302346158658e+37, PT ;  /* 0x7e8000001d00780b */ /* 0x001fe40003f84000 */
[----:B------:R-:W-:Y:S02]  /*07b0*/  SEL R3, R3, R4, !P6 ;  /* 0x0000000403037207 */ /* 0x000fe40007000000 */
[----:B------:R-:W-:Y:S02]  /*07c0*/  SEL R16, R16, RZ, P3 ;  /* 0x000000ff10107207 */ /* 0x000fe40001800000 */
[----:B------:R-:W-:-:S02]  /*07d0*/  SEL R17, R17, RZ, P3 ;  /* 0x000000ff11117207 */ /* 0x000fc40001800000 */
[----:B------:R-:W-:Y:S02]  /*07e0*/  SEL R18, R18, RZ, P3 ;  /* 0x000000ff12127207 */ /* 0x000fe40001800000 */
[----:B------:R-:W-:Y:S01]  /*07f0*/  SEL R19, R19, RZ, P3 ;  /* 0x000000ff13137207 */ /* 0x000fe20001800000 */
[----:B------:R-:W-:Y:S01]  /*0800*/  FADD R46, R2, 0.0010000000474974513054 ;  /* 0x3a83126f022e7421 */ /* 0x000fe20000000000 */
[----:B------:R-:W-:Y:S02]  /*0810*/  SEL R4, R10, R5, !P6 ;  /* 0x000000050a047207 */ /* 0x000fe40007000000 */
[----:B------:R-:W-:Y:S02]  /*0820*/  FSETP.GEU.AND P3, PT, R29, 1.175494350822287508e-38, PT ;  /* 0x008000001d00780b */ /* 0x000fe40003f6e000 */
[----:B------:R-:W-:Y:S02]  /*0830*/  SEL R6, R8, R11, !P6 ;  /* 0x0000000b08067207 */ /* 0x000fe40007000000 */
[----:B------:R-:W-:Y:S01]  /*0840*/  SEL R5, R9, R28, !P6 ;  /* 0x0000001c09057207 */ /* 0x000fe20007000000 */
[----:B------:R-:W-:Y:S01]  /*0850*/  FADD R22, R22, 0.0010000000474974513054 ;  /* 0x3a83126f16167421 */ /* 0x000fe20000000000 */
[----:B------:R-:W-:-:S02]  /*0860*/  @!P2 FSEL R16, R6, RZ, !P5 ;  /* 0x000000ff0610a208 */ /* 0x000fc40006800000 */
[----:B------:R-:W-:Y:S02]  /*0870*/  @!P2 FSEL R17, R5, RZ, !P5 ;  /* 0x000000ff0511a208 */ /* 0x000fe40006800000 */
[----:B------:R-:W-:Y:S02]  /*0880*/  @!P2 FSEL R18, R4, RZ, !P5 ;  /* 0x000000ff0412a208 */ /* 0x000fe40006800000 */
[----:B------:R-:W-:Y:S01]  /*0890*/  @!P2 FSEL R19, R3, RZ, !P5 ;  /* 0x000000ff0313a208 */ /* 0x000fe20006800000 */
[----:B------:R-:W0:Y:S01]  /*08a0*/  MUFU.SQRT R46, R46 ;  /* 0x0000002e002e7308 */ /* 0x000e220000002000 */
[----:B--2---:R-:W-:Y:S01]  /*08b0*/  FSETP.GT.AND P5, PT, R39, 8.50705917302346158658e+37, PT ;  /* 0x7e8000002700780b */ /* 0x004fe20003fa4000 */
[----:B------:R-:W-:Y:S01]  /*08c0*/  @P4 FMUL R29, R29, 0.25 ;  /* 0x3e8000001d1d4820 */ /* 0x000fe20000400000 */
[----:B---3--:R-:W-:Y:S01]  /*08d0*/  FSETP.GT.AND P2, PT, R38, 8.50705917302346158658e+37, PT ;  /* 0x7e8000002600780b */ /* 0x008fe20003f44000 */
[----:B------:R-:W-:Y:S01]  /*08e0*/  FADD R20, R20, 0.0010000000474974513054 ;  /* 0x3a83126f14147421 */ /* 0x000fe20000000000 */
[----:B------:R-:W-:-:S02]  /*08f0*/  FSEL R36, R45, 1, P4 ;  /* 0x3f8000002d247808 */ /* 0x000fc40002000000 */
[----:B------:R-:W-:Y:S01]  /*0900*/  FSETP.GEU.AND P6, PT, R39, 1.175494350822287508e-38, PT ;  /* 0x008000002700780b */ /* 0x000fe20003fce000 */
[----:B------:R-:W2:Y:S01]  /*0910*/  MUFU.SQRT R61, R22 ;  /* 0x00000016003d7308 */ /* 0x000ea20000002000 */
[----:B----4-:R-:W-:Y:S01]  /*0920*/  FSETP.GT.AND P4, PT, R52, 8.50705917302346158658e+37, PT ;  /* 0x7e8000003400780b */ /* 0x010fe20003f84000 */
[----:B------:R-:W-:Y:S01]  /*0930*/  @!P3 FMUL R29, R29, 16777216 ;  /* 0x4b8000001d1db820 */ /* 0x000fe20000400000 */
[----:B------:R-:W-:Y:S01]  /*0940*/  @!P3 FMUL R36, R36, 16777216 ;  /* 0x4b8000002424b820 */ /* 0x000fe20000400000 */
[----:B------:R-:W-:Y:S01]  /*0950*/  FSETP.GEU.AND P3, PT, R38, 1.175494350822287508e-38, PT ;  /* 0x008000002600780b */ /* 0x000fe20003f6e000 */
[----:B------:R-:W-:Y:S01]  /*0960*/  FADD R14, R14, 0.0010000000474974513054 ;  /* 0x3a83126f0e0e7421 */ /* 0x000fe20000000000 */
[----:B------:R-:W-:Y:S01]  /*0970*/  FSEL R35, R45, 1, P5 ;  /* 0x3f8000002d237808 */ /* 0x000fe20002800000 */
[----:B------:R-:W-:Y:S01]  /*0980*/  @P5 FMUL R39, R39, 0.25 ;  /* 0x3e80000027275820 */ /* 0x000fe20000400000 */
[----:B------:R-:W3:Y:S01]  /*0990*/  MUFU.SQRT R40, R20 ;  /* 0x0000001400287308 */ /* 0x000ee20000002000 */
[----:B------:R-:W-:Y:S01]  /*09a0*/  @P2 FMUL R38, R38, 0.25 ;  /* 0x3e80000026262820 */ /* 0x000fe20000400000 */
[----:B------:R-:W-:Y:S01]  /*09b0*/  FSEL R34, R45, 1, P2 ;  /* 0x3f8000002d227808 */ /* 0x000fe20001000000 */
[----:B------:R-:W4:Y:S01]  /*09c0*/  LDC.64 R2, c[0x0][0x218] ;  /* 0x00008600ff027b82 */ /* 0x000f220000000a00 */
[----:B------:R-:W-:Y:S01]  /*09d0*/  FSETP.GEU.AND P5, PT, R52, 1.175494350822287508e-38, PT ;  /* 0x008000003400780b */ /* 0x000fe20003fae000 */
[----:B------:R-:W-:Y:S01]  /*09e0*/  @!P6 FMUL R39, R39, 16777216 ;  /* 0x4b8000002727e820 */ /* 0x000fe20000400000 */
[----:B0-----:R-:W-:Y:S01]  /*09f0*/  FSETP.GT.AND P2, PT, R46, 8.50705917302346158658e+37, PT ;  /* 0x7e8000002e00780b */ /* 0x001fe20003f44000 */
[----:B------:R-:W-:Y:S01]  /*0a00*/  @!P6 FMUL R35, R35, 16777216 ;  /* 0x4b8000002323e820 */ /* 0x000fe20000400000 */
[----:B--2---:R-:W-:Y:S01]  /*0a10*/  FSETP.GT.AND P6, PT, R61, 8.50705917302346158658e+37, PT ;  /* 0x7e8000003d00780b */ /* 0x004fe20003fc4000 */
[----:B------:R-:W-:Y:S01]  /*0a20*/  @P4 FMUL R52, R52, 0.25 ;  /* 0x3e80000034344820 */ /* 0x000fe20000400000 */
[----:B------:R-:W-:Y:S01]  /*0a30*/  FSEL R28, R45, 1, P4 ;  /* 0x3f8000002d1c7808 */ /* 0x000fe20002000000 */
[----:B------:R-:W0:Y:S01]  /*0a40*/  MUFU.SQRT R42, R14 ;  /* 0x0000000e002a7308 */ /* 0x000e220000002000 */
[----:B------:R-:W-:Y:S01]  /*0a50*/  FSETP.GEU.AND P4, PT, R46, 1.175494350822287508e-38, PT ;  /* 0x008000002e00780b */ /* 0x000fe20003f8e000 */
[----:B------:R-:W-:Y:S01]  /*0a60*/  @!P3 FMUL R38, R38, 16777216 ;  /* 0x4b8000002626b820 */ /* 0x000fe20000400000 */
[----:B------:R-:W-:Y:S01]  /*0a70*/  @!P3 FMUL R34, R34, 16777216 ;  /* 0x4b8000002222b820 */ /* 0x000fe20000400000 */
[----:B------:R-:W-:-:S02]  /*0a80*/  FSETP.GEU.AND P3, PT, R61, 1.175494350822287508e-38, PT ;  /* 0x008000003d00780b */ /* 0x000fc40003f6e000 */
[----:B------:R-:W-:Y:S01]  /*0a90*/  FSEL R41, R45, 1, P2 ;  /* 0x3f8000002d297808 */ /* 0x000fe20001000000 */
[----:B------:R-:W-:Y:S01]  /*0aa0*/  @!P5 FMUL R52, R52, 16777216 ;  /* 0x4b8000003434d820 */ /* 0x000fe20000400000 */
[----:B------:R-:W-:Y:S01]  /*0ab0*/  @!P5 FMUL R28, R28, 16777216 ;  /* 0x4b8000001c1cd820 */ /* 0x000fe20000400000 */
[----:B------:R-:W-:Y:S01]  /*0ac0*/  @P2 FMUL R46, R46, 0.25 ;  /* 0x3e8000002e2e2820 */ /* 0x000fe20000400000 */
[----:B---3--:R-:W-:Y:S01]  /*0ad0*/  FSETP.GT.AND P5, PT, R40, 8.50705917302346158658e+37, PT ;  /* 0x7e8000002800780b */ /* 0x008fe20003fa4000 */
[----:B------:R-:W-:Y:S01]  /*0ae0*/  @P6 FMUL R61, R61, 0.25 ;  /* 0x3e8000003d3d6820 */ /* 0x000fe20000400000 */
[----:B------:R-:W-:Y:S02]  /*0af0*/  FSEL R55, R45, 1, P6 ;  /* 0x3f8000002d377808 */ /* 0x000fe40003000000 */
[----:B------:R-:W-:Y:S01]  /*0b00*/  ISETP.GE.AND P2, PT, R44, 0x400, PT ;  /* 0x000004002c00780c */ /* 0x000fe20003f46270 */
[----:B------:R-:W-:Y:S01]  /*0b10*/  @!P4 FMUL R46, R46, 16777216 ;  /* 0x4b8000002e2ec820 */ /* 0x000fe20000400000 */
[----:B------:R-:W-:Y:S01]  /*0b20*/  @!P4 FMUL R41, R41, 16777216 ;  /* 0x4b8000002929c820 */ /* 0x000fe20000400000 */
[----:B------:R-:W-:Y:S01]  /*0b30*/  FSETP.GEU.AND P6, PT, R40, 1.175494350822287508e-38, PT ;  /* 0x008000002800780b */ /* 0x000fe20003fce000 */
[----:B------:R-:W-:Y:S01]  /*0b40*/  @!P3 FMUL R61, R61, 16777216 ;  /* 0x4b8000003d3db820 */ /* 0x000fe20000400000 */
[----:B------:R-:W-:Y:S01]  /*0b50*/  ISETP.LT.AND P4, PT, R0, 0x12a00, !P2 ;  /* 0x00012a000000780c */ /* 0x000fe20005781270 */
[----:B------:R-:W-:Y:S01]  /*0b60*/  @!P3 FMUL R55, R55, 16777216 ;  /* 0x4b8000003737b820 */ /* 0x000fe20000400000 */
[----:B0-----:R-:W-:-:S02]  /*0b70*/  FSETP.GT.AND P3, PT, R42, 8.50705917302346158658e+37, PT ;  /* 0x7e8000002a00780b */ /* 0x001fc40003f64000 */
[----:B------:R-:W-:Y:S02]  /*0b80*/  CS2R R20, SRZ ;  /* 0x0000000000147805 */ /* 0x000fe4000001ff00 */
[----:B------:R-:W-:Y:S02]  /*0b90*/  CS2R R22, SRZ ;  /* 0x0000000000167805 */ /* 0x000fe4000001ff00 */
[----:B------:R-:W-:Y:S01]  /*0ba0*/  FSEL R43, R45, 1, P5 ;  /* 0x3f8000002d2b7808 */ /* 0x000fe20002800000 */
[----:B----4-:R-:W-:-:S04]  /*0bb0*/  IMAD.WIDE R30, R49, 0x4, R2 ;  /* 0x00000004311e7825 */ /* 0x010fc800078e0202 */
[----:B------:R-:W-:Y:S01]  /*0bc0*/  @P5 FMUL R40, R40, 0.25 ;  /* 0x3e80000028285820 */ /* 0x000fe20000400000 */
[----:B------:R-:W-:Y:S02]  /*0bd0*/  CS2R R4, SRZ ;  /* 0x0000000000047805 */ /* 0x000fe4000001ff00 */
[----:B------:R-:W-:Y:S01]  /*0be0*/  CS2R R6, SRZ ;  /* 0x0000000000067805 */ /* 0x000fe2000001ff00 */
[----:B-1----:R-:W-:Y:S01]  /*0bf0*/  IMAD.WIDE R56, R12, 0x4, R32 ;  /* 0x000000040c387825 */ /* 0x002fe200078e0220 */
[----:B------:R-:W-:-:S03]  /*0c00*/  ISETP.GE.AND P5, PT, R37, 0x400, PT ;  /* 0x000004002500780c */ /* 0x000fc60003fa6270 */
[----:B------:R-:W-:Y:S01]  /*0c10*/  @!P6 FMUL R40, R40, 16777216 ;  /* 0x4b8000002828e820 */ /* 0x000fe20000400000 */
[----:B------:R-:W-:Y:S01]  /*0c20*/  @!P6 FMUL R43, R43, 16777216 ;  /* 0x4b8000002b2be820 */ /* 0x000fe20000400000 */
[----:B------:R-:W2:Y:S01]  /*0c30*/  @P4 LDG.E.128 R20, desc[UR4][R30.64] ;  /* 0x000000041e144981 */ /* 0x000ea2000c1e1d00 */
[C---:B------:R-:W-:Y:S01]  /*0c40*/  FSETP.GEU.AND P6, PT, R42.reuse, 1.175494350822287508e-38, PT ;  /* 0x008000002a00780b */ /* 0x040fe20003fce000 */
[----:B------:R-:W-:Y:S01]  /*0c50*/  @P3 FMUL R42, R42, 0.25 ;  /* 0x3e8000002a2a3820 */ /* 0x000fe20000400000 */
[----:B------:R-:W-:Y:S01]  /*0c60*/  FSEL R45, R45, 1, P3 ;  /* 0x3f8000002d2d7808 */ /* 0x000fe20001800000 */
[----:B------:R0:W3:Y:S01]  /*0c70*/  @P4 LDG.E.128 R4, desc[UR4][R56.64] ;  /* 0x0000000438044981 */ /* 0x0000e2000c1e1d00 */
[----:B------:R-:W-:Y:S01]  /*0c80*/  ISETP.LT.AND P3, PT, R15, 0x12a00, !P5 ;  /* 0x00012a000f00780c */ /* 0x000fe20006f61270 */
[----:B------:R-:W-:Y:S01]  /*0c90*/  IMAD.WIDE R32, R13, 0x4, R32 ;  /* 0x000000040d207825 */ /* 0x000fe200078e0220 */
[----:B------:R-:W-:Y:S02]  /*0ca0*/  CS2R R12, SRZ ;  /* 0x00000000000c7805 */ /* 0x000fe4000001ff00 */
[----:B------:R-:W-:-:S02]  /*0cb0*/  CS2R R14, SRZ ;  /* 0x00000000000e7805 */ /* 0x000fc4000001ff00 */
[----:B------:R-:W-:Y:S01]  /*0cc0*/  CS2R R8, SRZ ;  /* 0x0000000000087805 */ /* 0x000fe2000001ff00 */
[----:B------:R-:W-:Y:S01]  /*0cd0*/  IMAD.WIDE R2, R50, 0x4, R2 ;  /* 0x0000000432027825 */ /* 0x000fe200078e0202 */
[----:B------:R-:W-:-:S05]  /*0ce0*/  CS2R R10, SRZ ;  /* 0x00000000000a7805 */ /* 0x000fca000001ff00 */
[----:B------:R-:W4:Y:S04]  /*0cf0*/  @P3 LDG.E.128 R12, desc[UR4][R2.64] ;  /* 0x00000004020c3981 */ /* 0x000f28000c1e1d00 */
[----:B------:R2:W5:Y:S01]  /*0d00*/  @P3 LDG.E.128 R8, desc[UR4][R32.64] ;  /* 0x0000000420083981 */ /* 0x000562000c1e1d00 */
[----:B------:R-:W-:Y:S01]  /*0d10*/  MUFU.RCP R29, R29 ;  /* 0x0000001d001d7308 */ /* 0x000fe20000001000 */
[----:B------:R-:W-:Y:S01]  /*0d20*/  IMAD.MOV.U32 R59, RZ, RZ, RZ ;  /* 0x000000ffff3b7224 */ /* 0x000fe200078e00ff */
[----:B0-----:R-:W-:Y:S01]  /*0d30*/  CS2R R56, SRZ ;  /* 0x0000000000387805 */ /* 0x001fe2000001ff00 */
[----:B------:R-:W-:Y:S01]  /*0d40*/  @!P6 FMUL R42, R42, 16777216 ;  /* 0x4b8000002a2ae820 */ /* 0x000fe20000400000 */
[----:B------:R-:W-:Y:S01]  /*0d50*/  @!P6 FMUL R45, R45, 16777216 ;  /* 0x4b8000002d2de820 */ /* 0x000fe20000400000 */
[----:B------:R-:W-:-:S02]  /*0d60*/  VIADD R60, R44, 0xfffffc00 ;  /* 0xfffffc002c3c7836 */ /* 0x000fc40000000000 */
[----:B------:R-:W-:Y:S01]  /*0d70*/  IMAD.MOV.U32 R54, RZ, RZ, RZ ;  /* 0x000000ffff367224 */ /* 0x000fe200078e00ff */
[----:B--2---:R-:W-:Y:S02]  /*0d80*/  SEL R32, R23, RZ, P4 ;  /* 0x000000ff17207207 */ /* 0x004fe40002000000 */
[----:B------:R-:W-:Y:S02]  /*0d90*/  SEL R30, R22, RZ, P4 ;  /* 0x000000ff161e7207 */ /* 0x000fe40002000000 */
[----:B------:R-:W0:Y:S01]  /*0da0*/  LDC.64 R22, c[0x0][0x230] ;  /* 0x00008c00ff167b82 */ /* 0x000e220000000a00 */
[----:B---3--:R-:W-:Y:S02]  /*0db0*/  SEL R7, R7, RZ, P4 ;  /* 0x000000ff07077207 */ /* 0x008fe40002000000 */
[----:B------:R-:W-:Y:S02]  /*0dc0*/  SEL R47, R4, RZ, P4 ;  /* 0x000000ff042f7207 */ /* 0x000fe40002000000 */
[----:B------:R-:W-:Y:S01]  /*0dd0*/  SEL R4, R5, RZ, P4 ;  /* 0x000000ff05047207 */ /* 0x000fe20002000000 */
[----:B------:R-:W-:Y:S01]  /*0de0*/  FADD R2, R7, R32 ;  /* 0x0000002007027221 */ /* 0x000fe20000000000 */
[----:B------:R-:W-:Y:S01]  /*0df0*/  SEL R5, R6, RZ, P4 ;  /* 0x000000ff06057207 */ /* 0x000fe20002000000 */
[----:B------:R-:W-:Y:S01]  /*0e00*/  MUFU.RCP R7, R38 ;  /* 0x0000002600077308 */ /* 0x000fe20000001000 */
[----:B------:R-:W-:-:S07]  /*0e10*/  SEL R21, R21, RZ, P4 ;  /* 0x000000ff15157207 */ /* 0x000fce0002000000 */
[----:B------:R-:W1:Y:S01]  /*0e20*/  MUFU.RCP R6, R39 ;  /* 0x0000002700067308 */ /* 0x000e620000001000 */
[----:B------:R-:W-:Y:S01]  /*0e30*/  FADD R4, R4, R21 ;  /* 0x0000001504047221 */ /* 0x000fe20000000000 */
[----:B----4-:R-:W-:Y:S02]  /*0e40*/  SEL R21, R15, RZ, P3 ;  /* 0x000000ff0f157207 */ /* 0x010fe40001800000 */
[----:B------:R-:W-:Y:S02]  /*0e50*/  SEL R20, R20, RZ, P4 ;  /* 0x000000ff14147207 */ /* 0x000fe40002000000 */
[----:B------:R-:W-:Y:S02]  /*0e60*/  SEL R15, R14, RZ, P3 ;  /* 0x000000ff0e0f7207 */ /* 0x000fe40001800000 */
[----:B-----5:R-:W-:Y:S02]  /*0e70*/  SEL R9, R9, RZ, P3 ;  /* 0x000000ff09097207 */ /* 0x020fe40001800000 */
[----:B------:R-:W-:-:S02]  /*0e80*/  SEL R10, R10, RZ, P3 ;  /* 0x000000ff0a0a7207 */ /* 0x000fc40001800000 */
[----:B------:R-:W-:Y:S02]  /*0e90*/  SEL R14, R13, RZ, P3 ;  /* 0x000000ff0d0e7207 */ /* 0x000fe40001800000 */
[----:B------:R-:W-:Y:S01]  /*0ea0*/  SEL R58, R11, RZ, P3 ;  /* 0x000000ff0b3a7207 */ /* 0x000fe20001800000 */
[----:B------:R-:W-:Y:S01]  /*0eb0*/  FADD R3, R5, R30 ;  /* 0x0000001e05037221 */ /* 0x000fe20000000000 */
[----:B------:R-:W-:Y:S01]  /*0ec0*/  FADD R5, R47, R20 ;  /* 0x000000142f057221 */ /* 0x000fe20000000000 */
[----:B------:R-:W-:Y:S01]  /*0ed0*/  FADD R48, R10, R15 ;  /* 0x0000000f0a307221 */ /* 0x000fe20000000000 */
[----:B------:R-:W-:Y:S01]  /*0ee0*/  FADD R47, R9, R14 ;  /* 0x0000000e092f7221 */ /* 0x000fe20000000000 */
[----:B------:R-:W-:Y:S01]  /*0ef0*/  FADD R58, R58, R21 ;  /* 0x000000153a3a7221 */ /* 0x000fe20000000000 */
[----:B-1----:R-:W-:Y:S01]  /*0f00*/  FMUL R9, R6, R35 ;  /* 0x0000002306097220 */ /* 0x002fe20000400000 */
[----:B------:R-:W-:Y:S01]  /*0f10*/  FMUL R10, R7, R34 ;  /* 0x00000022070a7220 */ /* 0x000fe20000400000 */
[----:B------:R-:W1:Y:S01]  /*0f20*/  LDC.64 R20, c[0x0][0x240] ;  /* 0x00009000ff147b82 */ /* 0x000e620000000a00 */
[----:B0-----:R-:W-:-:S04]  /*0f30*/  IMAD.WIDE R14, R44, 0x4, R22 ;  /* 0x000000042c0e7825 */ /* 0x001fc800078e0216 */
[----:B------:R-:W-:-:S03]  /*0f40*/  IMAD.WIDE R34, R37, 0x4, R22 ;  /* 0x0000000425227825 */ /* 0x000fc600078e0216 */
[----:B------:R-:W0:Y:S01]  /*0f50*/  LDC.64 R22, c[0x0][0x248] ;  /* 0x00009200ff167b82 */ /* 0x000e220000000a00 */
[----:B------:R2:W3:Y:S01]  /*0f60*/  MUFU.RCP R11, R52 ;  /* 0x00000034000b7308 */ /* 0x0004e20000001000 */
[----:B------:R-:W-:Y:S01]  /*0f70*/  SEL R8, R8, RZ, P3 ;  /* 0x000000ff08087207 */ /* 0x000fe20001800000 */
[----:B------:R-:W4:Y:S01]  /*0f80*/  @!P0 LDG.E.EL R59, desc[UR4][R34.64] ;  /* 0x00000004223b8981 */ /* 0x000f22000c2e1900 */
[----:B------:R-:W-:Y:S02]  /*0f90*/  SEL R51, R12, RZ, P3 ;  /* 0x000000ff0c337207 */ /* 0x000fe40001800000 */
[----:B------:R-:W-:Y:S01]  /*0fa0*/  CS2R R32, SRZ ;  /* 0x0000000000207805 */ /* 0x000fe2000001ff00 */
[----:B------:R-:W5:Y:S01]  /*0fb0*/  @!P0 LDG.E.EL R56, desc[UR4][R34.64] ;  /* 0x0000000422388981 */ /* 0x000f62000c2e1900 */
[----:B--2---:R-:W-:Y:S01]  /*0fc0*/  CS2R R52, SRZ ;  /* 0x0000000000347805 */ /* 0x004fe2000001ff00 */
[----:B------:R-:W-:Y:S02]  /*0fd0*/  FMUL R12, R29, R36 ;  /* 0x000000241d0c7220 */ /* 0x000fe40000400000 */
[----:B------:R-:W2:Y:S01]  /*0fe0*/  @!P0 LDG.E.EL R57, desc[UR4][R34.64] ;  /* 0x0000000422398981 */ /* 0x000ea2000c2e1900 */
[----:B------:R-:W-:-:S02]  /*0ff0*/  IMAD.MOV.U32 R36, RZ, RZ, RZ ;  /* 0x000000ffff247224 */ /* 0x000fc400078e00ff */
[----:B------:R-:W-:Y:S01]  /*1000*/  FADD R51, R8, R51 ;  /* 0x0000003308337221 */ /* 0x000fe20000000000 */
[----:B------:R1:W2:Y:S02]  /*1010*/  @!P0 LDG.E.EL R52, desc[UR4][R34.64] ;  /* 0x0000000422348981 */ /* 0x0002a4000c2e1900 */
[----:B-1----:R-:W-:Y:S01]  /*1020*/  IMAD.WIDE R38, R44, 0x4, R20 ;  /* 0x000000042c267825 */ /* 0x002fe200078e0214 */
[----:B------:R-:W-:-:S03]  /*1030*/  CS2R R6, SRZ ;  /* 0x0000000000067805 */ /* 0x000fc6000001ff00 */
[----:B------:R-:W-:Y:S01]  /*1040*/  IMAD.WIDE R62, R37, 0x4, R20 ;  /* 0x00000004253e7825 */ /* 0x000fe200078e0214 */
[----:B------:R-:W-:-:S03]  /*1050*/  CS2R R30, SRZ ;  /* 0x00000000001e7805 */ /* 0x000fc6000001ff00 */
[----:B------:R-:W-:Y:S01]  /*1060*/  IMAD.MOV.U32 R13, RZ, RZ, RZ ;  /* 0x000000ffff0d7224 */ /* 0x000fe200078e00ff */
[----:B------:R-:W-:Y:S01]  /*1070*/  CS2R R34, SRZ ;  /* 0x0000000000227805 */ /* 0x000fe2000001ff00 */
[----:B0-----:R-:W-:-:S04]  /*1080*/  IMAD.WIDE R20, R44, 0x4, R22 ;  /* 0x000000042c147825 */ /* 0x001fc800078e0216 */
[----:B---3--:R-:W-:Y:S01]  /*1090*/  FMUL R11, R11, R28 ;  /* 0x0000001c0b0b7220 */ /* 0x008fe20000400000 */
[----:B------:R-:W3:Y:S01]  /*10a0*/  @!P1 LDG.E.EL R7, desc[UR4][R14.64] ;  /* 0x000000040e079981 */ /* 0x000ee2000c2e1900 */
[----:B------:R-:W-:-:S03]  /*10b0*/  IMAD.MOV.U32 R8, RZ, RZ, RZ ;  /* 0x000000ffff087224 */ /* 0x000fc600078e00ff */
[----:B------:R-:W2:Y:S01]  /*10c0*/  @!P1 LDG.E.EL R33, desc[UR4][R20.64] ;  /* 0x0000000414219981 */ /* 0x000ea2000c2e1900 */
[----:B------:R-:W-:-:S03]  /*10d0*/  CS2R R28, SRZ ;  /* 0x00000000001c7805 */ /* 0x000fc6000001ff00 */
[----:B------:R-:W2:Y:S04]  /*10e0*/  @!P1 LDG.E.EL R34, desc[UR4][R20.64] ;  /* 0x0000000414229981 */ /* 0x000ea8000c2e1900 */
[----:B------:R-:W2:Y:S04]  /*10f0*/  @!P1 LDG.E.EL R35, desc[UR4][R20.64] ;  /* 0x0000000414239981 */ /* 0x000ea8000c2e1900 */
[----:B------:R0:W2:Y:S04]  /*1100*/  @!P1 LDG.E.EL R36, desc[UR4][R20.64] ;  /* 0x0000000414249981 */ /* 0x0000a8000c2e1900 */
[----:B------:R-:W2:Y:S04]  /*1110*/  @!P1 LDG.E.EL R13, desc[UR4][R14.64] ;  /* 0x000000040e0d9981 */ /* 0x000ea8000c2e1900 */
[----:B------:R-:W2:Y:S01]  /*1120*/  @!P1 LDG.E.EL R8, desc[UR4][R14.64] ;  /* 0x000000040e089981 */ /* 0x000ea2000c2e1900 */
[----:B0-----:R-:W0:Y:S03]  /*1130*/  MUFU.RCP R20, R61 ;  /* 0x0000003d00147308 */ /* 0x001e260000001000 */
[----:B------:R1:W2:Y:S04]  /*1140*/  @!P1 LDG.E.EL R6, desc[UR4][R14.64] ;  /* 0x000000040e069981 */ /* 0x0002a8000c2e1900 */
[----:B------:R-:W2:Y:S04]  /*1150*/  @!P0 LDG.E.EL R53, desc[UR4][R62.64] ;  /* 0x000000043e358981 */ /* 0x000ea8000c2e1900 */
[----:B------:R-:W2:Y:S01]  /*1160*/  @!P0 LDG.E.EL R30, desc[UR4][R62.64] ;  /* 0x000000043e1e8981 */ /* 0x000ea2000c2e1900 */
[----:B-1----:R-:W-:-:S03]  /*1170*/  CS2R R14, SRZ ;  /* 0x00000000000e7805 */ /* 0x002fc6000001ff00 */
[----:B------:R-:W2:Y:S04]  /*1180*/  @!P0 LDG.E.EL R31, desc[UR4][R62.64] ;  /* 0x000000043e1f8981 */ /* 0x000ea8000c2e1900 */
[----:B------:R1:W2:Y:S01]  /*1190*/  @!P0 LDG.E.EL R32, desc[UR4][R62.64] ;  /* 0x000000043e208981 */ /* 0x0002a2000c2e1900 */
[----:B------:R-:W-:-:S03]  /*11a0*/  IMAD.WIDE R22, R37, 0x4, R22 ;  /* 0x0000000425167825 */ /* 0x000fc600078e0216 */
[----:B------:R-:W2:Y:S01]  /*11b0*/  @!P1 LDG.E.EL R14, desc[UR4][R38.64] ;  /* 0x00000004260e9981 */ /* 0x000ea2000c2e1900 */
[----:B------:R-:W-:-:S03]  /*11c0*/  IMAD.MOV.U32 R37, RZ, RZ, RZ ;  /* 0x000000ffff257224 */ /* 0x000fc600078e00ff */
[----:B------:R-:W2:Y:S01]  /*11d0*/  @!P1 LDG.E.EL R15, desc[UR4][R38.64] ;  /* 0x00000004260f9981 */ /* 0x000ea2000c2e1900 */
[----:B-1----:R-:W-:-:S03]  /*11e0*/  LEA R62, P6, R27, UR6, 0x2 ;  /* 0x000000061b3e7c11 */ /* 0x002fc6000f8c10ff */
[----:B------:R-:W2:Y:S01]  /*11f0*/  @!P1 LDG.E.EL R28, desc[UR4][R38.64] ;  /* 0x00000004261c9981 */ /* 0x000ea2000c2e1900 */
[----:B------:R-:W-:-:S03]  /*1200*/  LEA.HI.X R63, R27, UR7, R26, 0x2, P6 ;  /* 0x000000071b3f7c11 */ /* 0x000fc6000b0f141a */
[----:B------:R1:W2:Y:S01]  /*1210*/  @!P1 LDG.E.EL R29, desc[UR4][R38.64] ;  /* 0x00000004261d9981 */ /* 0x0002a2000c2e1900 */
[----:B------:R-:W-:Y:S01]  /*1220*/  ISETP.LT.U32.AND P6, PT, R60, 0x78, !P1 ;  /* 0x000000783c00780c */ /* 0x000fe20004fc1070 */
[----:B0-----:R-:W-:Y:S01]  /*1230*/  FMUL R55, R20, R55 ;  /* 0x0000003714377220 */ /* 0x001fe20000400000 */
[----:B------:R-:W-:Y:S01]  /*1240*/  CS2R R20, SRZ ;  /* 0x0000000000147805 */ /* 0x000fe2000001ff00 */
[----:B------:R-:W2:Y:S04]  /*1250*/  @!P0 LDG.E.EL R54, desc[UR4][R22.64] ;  /* 0x0000000416368981 */ /* 0x000ea8000c2e1900 */
[----:B------:R-:W2:Y:S01]  /*1260*/  @!P0 LDG.E.EL R37, desc[UR4][R22.64] ;  /* 0x0000000416258981 */ /* 0x000ea2000c2e1900 */
[----:B-1----:R-:W-:-:S06]  /*1270*/  CS2R R38, SRZ ;  /* 0x0000000000267805 */ /* 0x002fcc000001ff00 */
[----:B------:R-:W2:Y:S04]  /*1280*/  @!P0 LDG.E.EL R38, desc[UR4][R22.64] ;  /* 0x0000000416268981 */ /* 0x000ea8000c2e1900 */
[----:B------:R0:W2:Y:S02]  /*1290*/  @!P0 LDG.E.EL R39, desc[UR4][R22.64] ;  /* 0x0000000416278981 */ /* 0x0000a4000c2e1900 */
[----:B0-----:R-:W-:-:S06]  /*12a0*/  CS2R R22, SRZ ;  /* 0x0000000000167805 */ /* 0x001fcc000001ff00 */
[----:B------:R-:W2:Y:S01]  /*12b0*/  @P6 LDG.E.128 R20, desc[UR4][R62.64+-0x10000] ;  /* 0xff0000043e146981 */ /* 0x000ea2000c1e1d00 */
[C---:B------:R-:W-:Y:S01]  /*12c0*/  SHF.L.U64.HI R24, R25.reuse, 0x2, R24 ;  /* 0x0000000219187819 */ /* 0x040fe20000010218 */
[----:B------:R-:W-:Y:S01]  /*12d0*/  IMAD.SHL.U32 R25, R25, 0x4, RZ ;  /* 0x0000000419197824 */ /* 0x000fe200078e00ff */
[----:B--2---:R-:W-:Y:S01]  /*12e0*/  SEL R61, R20, RZ, P6 ;  /* 0x000000ff143d7207 */ /* 0x004fe20003000000 */
[----:B------:R-:W-:Y:S01]  /*12f0*/  VIADD R20, R44, 0xfffffb88 ;  /* 0xfffffb882c147836 */ /* 0x000fe20000000000 */
[----:B------:R-:W-:Y:S02]  /*1300*/  SEL R65, R21, RZ, P6 ;  /* 0x000000ff15417207 */ /* 0x000fe40003000000 */
[----:B------:R-:W-:Y:S02]  /*1310*/  SEL R66, R22, RZ, P6 ;  /* 0x000000ff16427207 */ /* 0x000fe40003000000 */
[----:B------:R-:W-:Y:S02]  /*1320*/  SEL R64, R23, RZ, P6 ;  /* 0x000000ff17407207 */ /* 0x000fe40003000000 */
[----:B------:R-:W-:-:S04]  /*1330*/  IADD3 R26, P6, R25, UR8, RZ ;  /* 0x00000008191a7c10 */ /* 0x000fc8000ffde0ff */
[----:B------:R-:W-:Y:S02]  /*1340*/  IADD3.X R27, R24, UR9, RZ, P6, !PT ;  /* 0x00000009181b7c10 */ /* 0x000fe4000b7fe4ff */
[----:B------:R-:W-:Y:S02]  /*1350*/  ISETP.LT.U32.AND P6, PT, R20, 0x18, !P1 ;  /* 0x000000181400780c */ /* 0x000fe40004fc1070 */
[----:B------:R-:W-:Y:S02]  /*1360*/  CS2R R20, SRZ ;  /* 0x0000000000147805 */ /* 0x000fe4000001ff00 */
[----:B------:R-:W-:-:S09]  /*1370*/  CS2R R22, SRZ ;  /* 0x0000000000167805 */ /* 0x000fd2000001ff00 */
[----:B------:R0:W2:Y:S02]  /*1380*/  @P6 LDG.E.128 R20, desc[UR4][R26.64+-0x1e00] ;  /* 0xffe200041a146981 */ /* 0x0000a4000c1e1d00 */
[----:B0-----:R-:W-:Y:S02]  /*1390*/  CS2R R26, SRZ ;  /* 0x00000000001a7805 */ /* 0x001fe4000001ff00 */
[----:B--2---:R-:W-:Y:S02]  /*13a0*/  SEL R20, R20, RZ, P6 ;  /* 0x000000ff14147207 */ /* 0x004fe40003000000 */
[----:B------:R-:W-:Y:S02]  /*13b0*/  SEL R62, R21, RZ, P6 ;  /* 0x000000ff153e7207 */ /* 0x000fe40003000000 */
[----:B------:R-:W-:Y:S02]  /*13c0*/  SEL R63, R22, RZ, P6 ;  /* 0x000000ff163f7207 */ /* 0x000fe40003000000 */
[----:B------:R-:W-:-:S02]  /*13d0*/  SEL R23, R23, RZ, P6 ;  /* 0x000000ff17177207 */ /* 0x000fc40003000000 */
[----:B------:R-:W-:-:S04]  /*13e0*/  ISETP.GE.AND P6, PT, R44, 0x478, PT ;  /* 0x000004782c00780c */ /* 0x000fc80003fc6270 */
[----:B------:R-:W-:Y:S02]  /*13f0*/  SEL R64, R64, R23, !P6 ;  /* 0x0000001740407207 */ /* 0x000fe40007000000 */
[----:B------:R-:W-:Y:S02]  /*1400*/  SEL R63, R66, R63, !P6 ;  /* 0x0000003f423f7207 */ /* 0x000fe40007000000 */
[----:B------:R-:W-:Y:S02]  /*1410*/  SEL R62, R65, R62, !P6 ;  /* 0x0000003e413e7207 */ /* 0x000fe40007000000 */
[----:B------:R-:W-:Y:S02]  /*1420*/  SEL R61, R61, R20, !P6 ;  /* 0x000000143d3d7207 */ /* 0x000fe40007000000 */
[----:B------:R-:W-:-:S04]  /*1430*/  IADD3 R66, P6, R25, UR10, RZ ;  /* 0x0000000a19427c10 */ /* 0x000fc8000ffde0ff */
[----:B------:R-:W-:Y:S02]  /*1440*/  IADD3.X R67, R24, UR11, RZ, P6, !PT ;  /* 0x0000000b18437c10 */ /* 0x000fe4000b7fe4ff */
[----:B------:R-:W-:Y:S02]  /*1450*/  ISETP.GT.AND P6, PT, R44, 0x48f, !P1 ;  /* 0x0000048f2c00780c */ /* 0x000fe40004fc4270 */
[----:B------:R-:W-:Y:S02]  /*1460*/  CS2R R20, SRZ ;  /* 0x0000000000147805 */ /* 0x000fe4000001ff00 */
[----:B------:R-:W-:-:S09]  /*1470*/  CS2R R22, SRZ ;  /* 0x0000000000167805 */ /* 0x000fd2000001ff00 */
[----:B------:R0:W2:Y:S02]  /*1480*/  @P6 LDG.E.128 R20, desc[UR4][R66.64+-0x2400] ;  /* 0xffdc000442146981 */ /* 0x0000a4000c1e1d00 */
[----:B0-----:R-:W0:Y:S01]  /*1490*/  LDC.64 R66, c[0x0][0x220] ;  /* 0x00008800ff427b82 */ /* 0x001e220000000a00 */
[----:B------:R-:W-:Y:S01]  /*14a0*/  CS2R R24, SRZ ;  /* 0x0000000000187805 */ /* 0x000fe2000001ff00 */
[----:B0-----:R-:W-:-:S05]  /*14b0*/  IMAD.WIDE R68, R50, 0x4, R66 ;  /* 0x0000000432447825 */ /* 0x001fca00078e0242 */
[----:B------:R-:W2:Y:S01]  /*14c0*/  @P3 LDG.E.128 R24, desc[UR4][R68.64] ;  /* 0x0000000444183981 */ /* 0x000ea2000c1e1d00 */
[----:B------:R-:W-:Y:S01]  /*14d0*/  IMAD.WIDE R66, R49, 0x4, R66 ;  /* 0x0000000431427825 */ /* 0x000fe200078e0242 */
[----:B------:R-:W0:Y:S01]  /*14e0*/  MUFU.RCP R46, R46 ;  /* 0x0000002e002e7308 */ /* 0x000e220000001000 */
[----:B--2---:R-:W-:Y:S02]  /*14f0*/  SEL R27, R27, RZ, P3 ;  /* 0x000000ff1b1b7207 */ /* 0x004fe40001800000 */
[----:B------:R-:W-:Y:S02]  /*1500*/  SEL R50, R24, RZ, P3 ;  /* 0x000000ff18327207 */ /* 0x000fe40001800000 */
[----:B------:R-:W-:Y:S01]  /*1510*/  SEL R65, R25, RZ, P3 ;  /* 0x000000ff19417207 */ /* 0x000fe20001800000 */
[----:B------:R-:W-:Y:S01]  /*1520*/  @!P5 FADD R19, R27, R58 ;  /* 0x0000003a1b13d221 */ /* 0x000fe20000000000 */
[----:B------:R-:W-:Y:S02]  /*1530*/  SEL R69, R26, RZ, P3 ;  /* 0x000000ff1a457207 */ /* 0x000fe40001800000 */
[----:B------:R-:W-:-:S02]  /*1540*/  CS2R R24, SRZ ;  /* 0x0000000000187805 */ /* 0x000fc4000001ff00 */
[----:B------:R-:W-:-:S06]  /*1550*/  CS2R R26, SRZ ;  /* 0x00000000001a7805 */ /* 0x000fcc000001ff00 */
[----:B------:R-:W2:Y:S01]  /*1560*/  @P4 LDG.E.128 R24, desc[UR4][R66.64] ;  /* 0x0000000442184981 */ /* 0x000ea2000c1e1d00 */
[----:B------:R-:W1:Y:S08]  /*1570*/  MUFU.RCP R40, R40 ;  /* 0x0000002800287308 */ /* 0x000e700000001000 */
[----:B------:R-:W3:Y:S01]  /*1580*/  MUFU.RCP R42, R42 ;  /* 0x0000002a002a7308 */ /* 0x000ee20000001000 */
[----:B------:R-:W-:Y:S01]  /*1590*/  @!P5 FADD R18, R69, R48 ;  /* 0x000000304512d221 */ /* 0x000fe20000000000 */
[----:B------:R-:W-:Y:S01]  /*15a0*/  @!P5 FADD R17, R65, R47 ;  /* 0x0000002f4111d221 */ /* 0x000fe20000000000 */
[----:B------:R-:W-:Y:S01]  /*15b0*/  @!P5 FADD R16, R50, R51 ;  /* 0x000000333210d221 */ /* 0x000fe20000000000 */
[----:B------:R-:W-:Y:S01]  /*15c0*/  ISETP.GE.AND P5, PT, R44, 0x490, PT ;  /* 0x000004902c00780c */ /* 0x000fe20003fa6270 */
[----:B0-----:R-:W-:Y:S01]  /*15d0*/  FMUL R44, R46, R41 ;  /* 0x000000292e2c7220 */ /* 0x001fe20000400000 */
[----:B------:R-:W-:Y:S01]  /*15e0*/  FADD R52, R19, -R52 ;  /* 0x8000003413347221 */ /* 0x000fe20000000000 */
[----:B-1----:R-:W-:Y:S01]  /*15f0*/  FMUL R41, R40, R43 ;  /* 0x0000002b28297220 */ /* 0x002fe20000400000 */
[----:B------:R-:W-:Y:S01]  /*1600*/  FADD R46, R18, -R57 ;  /* 0x80000039122e7221 */ /* 0x000fe20000000000 */
[----:B-----5:R-:W-:Y:S01]  /*1610*/  FADD R43, R17, -R56 ;  /* 0x80000038112b7221 */ /* 0x020fe20000000000 */
[----:B------:R-:W-:Y:S01]  /*1620*/  ISETP.GE.U32.AND P3, PT, R60, 0x90, PT ;  /* 0x000000903c00780c */ /* 0x000fe20003f66070 */
[----:B---3--:R-:W-:Y:S01]  /*1630*/  FMUL R45, R42, R45 ;  /* 0x0000002d2a2d7220 */ /* 0x008fe20000400000 */
[----:B------:R-:W-:Y:S01]  /*1640*/  FMUL R41, R41, R46 ;  /* 0x0000002e29297220 */ /* 0x000fe20000400000 */
[----:B------:R-:W-:-:S02]  /*1650*/  FMUL R44, R44, R43 ;  /* 0x0000002b2c2c7220 */ /* 0x000fc40000400000 */
[----:B------:R-:W-:Y:S01]  /*1660*/  FMUL R40, R45, R52 ;  /* 0x000000342d287220 */ /* 0x000fe20000400000 */
[----:B------:R-:W-:Y:S02]  /*1670*/  SEL R20, R20, RZ, P6 ;  /* 0x000000ff14147207 */ /* 0x000fe40003000000 */
[----:B------:R-:W-:Y:S02]  /*1680*/  SEL R23, R23, RZ, P6 ;  /* 0x000000ff17177207 */ /* 0x000fe40003000000 */
[----:B------:R-:W-:Y:S02]  /*1690*/  SEL R22, R22, RZ, P6 ;  /* 0x000000ff16167207 */ /* 0x000fe40003000000 */
[----:B------:R-:W-:Y:S02]  /*16a0*/  SEL R21, R21, RZ, P6 ;  /* 0x000000ff15157207 */ /* 0x000fe40003000000 */
[----:B------:R-:W-:Y:S02]  /*16b0*/  @!P5 FSEL R20, R61, RZ, !P3 ;  /* 0x000000ff3d14d208 */ /* 0x000fe40005800000 */
[----:B------:R-:W-:-:S02]  /*16c0*/  @!P5 FSEL R23, R64, RZ, !P3 ;  /* 0x000000ff4017d208 */ /* 0x000fc40005800000 */
[----:B------:R-:W-:Y:S02]  /*16d0*/  @!P5 FSEL R22, R63, RZ, !P3 ;  /* 0x000000ff3f16d208 */ /* 0x000fe40005800000 */
[----:B------:R-:W-:Y:S01]  /*16e0*/  @!P5 FSEL R21, R62, RZ, !P3 ;  /* 0x000000ff3e15d208 */ /* 0x000fe20005800000 */
[----:B----4-:R-:W-:-:S04]  /*16f0*/  FADD R48, R16, -R59 ;  /* 0x8000003b10307221 */ /* 0x010fc80000000000 */
[----:B------:R-:W-:Y:S01]  /*1700*/  FMUL R55, R55, R48 ;  /* 0x0000003037377220 */ /* 0x000fe20000400000 */
[----:B------:R-:W-:Y:S01]  /*1710*/  FFMA R30, R44, R30, R37 ;  /* 0x0000001e2c1e7223 */ /* 0x000fe20000000025 */
[----:B------:R-:W-:Y:S01]  /*1720*/  FFMA R32, R40, R32, R39 ;  /* 0x0000002028207223 */ /* 0x000fe20000000027 */
[----:B------:R-:W-:Y:S01]  /*1730*/  FFMA R31, R41, R31, R38 ;  /* 0x0000001f291f7223 */ /* 0x000fe20000000026 */
[----:B------:R-:W-:Y:S01]  /*1740*/  FFMA R53, R55, R53, R54 ;  /* 0x0000003537357223 */ /* 0x000fe20000000036 */
[----:B--2---:R-:W-:Y:S02]  /*1750*/  SEL R42, R24, RZ, P4 ;  /* 0x000000ff182a7207 */ /* 0x004fe40002000000 */
[----:B------:R-:W-:Y:S02]  /*1760*/  SEL R43, R25, RZ, P4 ;  /* 0x000000ff192b7207 */ /* 0x000fe40002000000 */
[----:B------:R-:W-:Y:S01]  /*1770*/  SEL R46, R26, RZ, P4 ;  /* 0x000000ff1a2e7207 */ /* 0x000fe20002000000 */
[----:B------:R-:W0:Y:S01]  /*1780*/  LDC.64 R24, c[0x0][0x258] ;  /* 0x00009600ff187b82 */ /* 0x000e220000000a00 */
[----:B------:R-:W-:Y:S01]  /*1790*/  SEL R45, R27, RZ, P4 ;  /* 0x000000ff1b2d7207 */ /* 0x000fe20002000000 */
[----:B------:R-:W-:Y:S01]  /*17a0*/  @!P2 FADD R20, R42, R5 ;  /* 0x000000052a14a221 */ /* 0x000fe20000000000 */
[----:B------:R-:W-:Y:S01]  /*17b0*/  @!P2 FADD R21, R43, R4 ;  /* 0x000000042b15a221 */ /* 0x000fe20000000000 */
[----:B------:R-:W-:-:S04]  /*17c0*/  @!P2 FADD R22, R46, R3 ;  /* 0x000000032e16a221 */ /* 0x000fc80000000000 */
[----:B------:R-:W1:Y:S01]  /*17d0*/  LDC.64 R26, c[0x0][0x250] ;  /* 0x00009400ff1a7b82 */ /* 0x000e620000000a00 */
[----:B------:R-:W-:Y:S01]  /*17e0*/  @!P2 FADD R23, R45, R2 ;  /* 0x000000022d17a221 */ /* 0x000fe20000000000 */
[----:B------:R-:W-:Y:S01]  /*17f0*/  FADD R13, R20, -R13 ;  /* 0x8000000d140d7221 */ /* 0x000fe20000000000 */
[----:B------:R-:W-:Y:S01]  /*1800*/  FADD R7, R22, -R7 ;  /* 0x8000000716077221 */ /* 0x000fe20000000000 */
[----:B------:R-:W-:Y:S01]  /*1810*/  FADD R8, R21, -R8 ;  /* 0x8000000815087221 */ /* 0x000fe20000000000 */
[----:B------:R-:W-:Y:S01]  /*1820*/  FADD R6, R23, -R6 ;  /* 0x8000000617067221 */ /* 0x000fe20000000000 */
[----:B------:R-:W-:Y:S01]  /*1830*/  FMUL R12, R12, R13 ;  /* 0x0000000d0c0c7220 */ /* 0x000fe20000400000 */
[----:B------:R-:W-:Y:S01]  /*1840*/  FMUL R10, R10, R7 ;  /* 0x000000070a0a7220 */ /* 0x000fe20000400000 */
[----:B------:R-:W-:Y:S01]  /*1850*/  FMUL R9, R9, R8 ;  /* 0x0000000809097220 */ /* 0x000fe20000400000 */
[----:B------:R-:W-:Y:S01]  /*1860*/  FMUL R11, R11, R6 ;  /* 0x000000060b0b7220 */ /* 0x000fe20000400000 */
[----:B------:R-:W-:Y:S01]  /*1870*/  FFMA R12, R12, R14, R33 ;  /* 0x0000000e0c0c7223 */ /* 0x000fe20000000021 */
[----:B------:R-:W-:Y:S01]  /*1880*/  FFMA R10, R10, R28, R35 ;  /* 0x0000001c0a0a7223 */ /* 0x000fe20000000023 */
[----:B------:R-:W-:Y:S01]  /*1890*/  FFMA R9, R9, R15, R34 ;  /* 0x0000000f09097223 */ /* 0x000fe20000000022 */
[----:B------:R-:W-:-:S02]  /*18a0*/  FFMA R11, R11, R29, R36 ;  /* 0x0000001d0b0b7223 */ /* 0x000fc40000000024 */
[----:B------:R-:W-:Y:S02]  /*18b0*/  FSETP.GEU.AND P5, PT, R12, RZ, PT ;  /* 0x000000ff0c00720b */ /* 0x000fe40003fae000 */
[----:B------:R-:W-:Y:S02]  /*18c0*/  FSETP.GEU.AND P3, PT, R10, RZ, PT ;  /* 0x000000ff0a00720b */ /* 0x000fe40003f6e000 */
[----:B------:R-:W-:Y:S02]  /*18d0*/  FSETP.GEU.AND P2, PT, R11, RZ, PT ;  /* 0x000000ff0b00720b */ /* 0x000fe40003f4e000 */
[----:B------:R-:W-:Y:S01]  /*18e0*/  FSETP.GEU.AND P4, PT, R9, RZ, PT ;  /* 0x000000ff0900720b */ /* 0x000fe20003f8e000 */
[----:B0-----:R-:W-:Y:S01]  /*18f0*/  IMAD.WIDE R24, R0, 0x4, R24 ;  /* 0x0000000400187825 */ /* 0x001fe200078e0218 */
[----:B------:R-:W-:Y:S02]  /*1900*/  SEL R7, R11, RZ, P2 ;  /* 0x000000ff0b077207 */ /* 0x000fe40001000000 */
[----:B------:R-:W-:Y:S01]  /*1910*/  SEL R6, R10, RZ, P3 ;  /* 0x000000ff0a067207 */ /* 0x000fe20001800000 */
[----:B-1----:R-:W-:Y:S01]  /*1920*/  IMAD.WIDE R26, R0, 0x4, R26 ;  /* 0x00000004001a7825 */ /* 0x002fe200078e021a */
[----:B------:R-:W-:-:S02]  /*1930*/  SEL R5, R9, RZ, P4 ;  /* 0x000000ff09057207 */ /* 0x000fc40002000000 */
[----:B------:R-:W-:Y:S02]  /*1940*/  SEL R4, R12, RZ, P5 ;  /* 0x000000ff0c047207 */ /* 0x000fe40002800000 */
[----:B------:R0:W-:Y:S01]  /*1950*/  @!P1 STG.E.128 desc[UR4][R26.64], R20 ;  /* 0x000000141a009986 */ /* 0x0001e2000c101d04 */
[----:B------:R-:W-:-:S03]  /*1960*/  FSETP.GEU.AND P2, PT, R31, RZ, PT ;  /* 0x000000ff1f00720b */ /* 0x000fc60003f4e000 */
[----:B------:R0:W-:Y:S01]  /*1970*/  @!P0 STG.E.128 desc[UR4][R26.64+0x800], R16 ;  /* 0x000800101a008986 */ /* 0x0001e2000c101d04 */
[----:B------:R-:W-:Y:S02]  /*1980*/  FSETP.GEU.AND P3, PT, R30, RZ, PT ;  /* 0x000000ff1e00720b */ /* 0x000fe40003f6e000 */
[----:B------:R-:W-:Y:S01]  /*1990*/  FSETP.GEU.AND P4, PT, R53, RZ, PT ;  /* 0x000000ff3500720b */ /* 0x000fe20003f8e000 */
[----:B------:R0:W-:Y:S01]  /*19a0*/  @!P1 STG.E.128 desc[UR4][R24.64], R4 ;  /* 0x0000000418009986 */ /* 0x0001e2000c101d04 */
[C---:B------:R-:W-:Y:S02]  /*19b0*/  FSETP.GEU.AND P1, PT, R32.reuse, RZ, PT ;  /* 0x000000ff2000720b */ /* 0x040fe40003f2e000 */
[----:B------:R-:W-:Y:S02]  /*19c0*/  SEL R10, R31, RZ, P2 ;  /* 0x000000ff1f0a7207 */ /* 0x000fe40001000000 */
[----:B------:R-:W-:Y:S02]  /*19d0*/  SEL R11, R32, RZ, P1 ;  /* 0x000000ff200b7207 */ /* 0x000fe40000800000 */
[----:B------:R-:W-:-:S02]  /*19e0*/  SEL R9, R30, RZ, P3 ;  /* 0x000000ff1e097207 */ /* 0x000fc40001800000 */
[----:B------:R-:W-:Y:S01]  /*19f0*/  SEL R8, R53, RZ, P4 ;  /* 0x000000ff35087207 */ /* 0x000fe20002000000 */
[----:B0-----:R-:W-:Y:S06]  /*1a00*/  @P0 EXIT ;  /* 0x000000000000094d */ /* 0x001fec0003800000 */
[----:B------:R-:W-:Y:S01]  /*1a10*/  STG.E.128 desc[UR4][R24.64+0x800], R8 ;  /* 0x0008000818007986 */ /* 0x000fe2000c101d04 */
[----:B------:R-:W-:Y:S05]  /*1a20*/  EXIT ;  /* 0x000000000000794d */ /* 0x000fea0003800000 */
.L_x_0:
[----:B------:R-:W-:-:S00]  /*1a30*/  BRA `(.L_x_0) ;  /* 0xfffffffc00fc7947 */ /* 0x000fc0000383ffff */
[----:B------:R-:W-:-:S00]  /*1a40*/  NOP ;  /* 0x0000000000007918 */ /* 0x000fc00000000000 */
        /* <DEDUP_REMOVED lines=11> */
.L_x_1:


//--------------------- .nv.global.init           --------------------------
	.section	.nv.global.init,"aw",@progbits
.nv.global.init:
	.type		_$_str,@object
	.size		_$_str,(_$_str_$_2 - _$_str)
_$_str:
        /*0000*/ 	.byte	0x5f, 0x5f, 0x43, 0x55, 0x44, 0x41, 0x5f, 0x46, 0x54, 0x5a, 0x00
	.type		_$_str_$_2,@object
	.size		_$_str_$_2,(.L_1 - _$_str_$_2)
_$_str_$_2:
        /*000b*/ 	.byte	0x5f, 0x5f, 0x43, 0x55, 0x44, 0x41, 0x5f, 0x50, 0x52, 0x45, 0x43, 0x5f, 0x53, 0x51, 0x52, 0x54
        /*001b*/ 	.byte	0x00
.L_1:


//--------------------- .nv.constant0.triton_poi_fused__native_batch_norm_legit_no_training_cat_relu_24 --------------------------
	.section	.nv.constant0.triton_poi_fused__native_batch_norm_legit_no_training_cat_relu_24,"a",@progbits
	.sectionflags	@""
	.align	4
.nv.constant0.triton_poi_fused__native_batch_norm_legit_no_training_cat_relu_24:
	.zero		612
